//
// Generated by NVIDIA NVVM Compiler
//
// Compiler Build ID: CL-36424714
// Cuda compilation tools, release 13.0, V13.0.88
// Based on NVVM 20.0.0
//

.version 9.0
.target sm_100
.address_size 64

	// .globl	_Z10dtw_kernelPdiS_iS_
.extern .func  (.param .b32 func_retval0) vprintf
(
	.param .b64 vprintf_param_0,
	.param .b64 vprintf_param_1
)
;
.global .align 1 .b8 $str[28] = {37, 100, 32, 116, 104, 114, 101, 97, 100, 32, 99, 111, 112, 121, 105, 110, 103, 32, 37, 102, 32, 118, 97, 108, 117, 101, 10};

.visible .entry _Z10dtw_kernelPdiS_iS_(
	.param .u64 .ptr .align 1 _Z10dtw_kernelPdiS_iS__param_0,
	.param .u32 _Z10dtw_kernelPdiS_iS__param_1,
	.param .u64 .ptr .align 1 _Z10dtw_kernelPdiS_iS__param_2,
	.param .u32 _Z10dtw_kernelPdiS_iS__param_3,
	.param .u64 .ptr .align 1 _Z10dtw_kernelPdiS_iS__param_4
)
{
	.local .align 16 .b8 	__local_depot0[16];
	.reg .b64 	%SP;
	.reg .b64 	%SPL;
	.reg .pred 	%p<2>;
	.reg .b32 	%r<8>;
	.reg .b64 	%rd<9>;
	.reg .b64 	%fd<2>;

	mov.u64 	%SPL, __local_depot0;
	cvta.local.u64 	%SP, %SPL;
	ld.param.u64 	%rd1, [_Z10dtw_kernelPdiS_iS__param_0];
	ld.param.u32 	%r2, [_Z10dtw_kernelPdiS_iS__param_1];
	mov.u32 	%r3, %ctaid.x;
	mov.u32 	%r4, %ntid.x;
	mov.u32 	%r5, %tid.x;
	mad.lo.s32 	%r1, %r3, %r4, %r5;
	setp.ge.s32 	%p1, %r1, %r2;
	@%p1 bra 	$L__BB0_2;
	add.u64 	%rd2, %SP, 0;
	add.u64 	%rd3, %SPL, 0;
	cvta.to.global.u64 	%rd4, %rd1;
	mul.wide.s32 	%rd5, %r1, 8;
	add.s64 	%rd6, %rd4, %rd5;
	ld.global.f64 	%fd1, [%rd6];
	st.local.u32 	[%rd3], %r1;
	st.local.f64 	[%rd3+8], %fd1;
	mov.u64 	%rd7, $str;
	cvta.global.u64 	%rd8, %rd7;
	{ // callseq 0, 0
	.param .b64 param0;
	st.param.b64 	[param0], %rd8;
	.param .b64 param1;
	st.param.b64 	[param1], %rd2;
	.param .b32 retval0;
	call.uni (retval0), 
	vprintf, 
	(
	param0, 
	param1
	);
	ld.param.b32 	%r6, [retval0];
	} // callseq 0
$L__BB0_2:
	bar.sync 	0;
	ret;

}


// ===== COMPILED SASS (sm_100) =====

	.target	sm_100

	.elftype	@"ET_EXEC"


//--------------------- .note.nv.tkinfo           --------------------------
	.section	.note.nv.tkinfo,"",@"SHT_NOTE"
	.sectionflags	@"SHF_NOTE_NV_TKINFO"
	.tkinfo
        /*0018*/ 	.word	0x00000002
        /*0030*/ 	.string	""
        /*0030*/ 	.string	"ptxas"
        /*0030*/ 	.string	"Cuda compilation tools, release 13.0, V13.0.88"
        /*0030*/ 	.string	"Build cuda_13.0.r13.0/compiler.36424714_0"
        /*0030*/ 	.string	"-arch sm_100 -m 64 "



//--------------------- .note.nv.cuinfo           --------------------------
	.section	.note.nv.cuinfo,"",@"SHT_NOTE"
	.sectionflags	@"SHF_NOTE_NV_CUINFO"
        /*0018*/ 	.short	0x0002
        /*001a*/ 	.short	0x0064
        /*001c*/ 	.short	0x0082
	.zero		2


//--------------------- .nv.info                  --------------------------
	.section	.nv.info,"",@"SHT_CUDA_INFO"
	.align	4


	//----- nvinfo : EIATTR_REGCOUNT
	.align		4
        /*0000*/ 	.byte	0x04, 0x2f
        /*0002*/ 	.short	(.L_2 - .L_1)
	.align		4
.L_1:
        /*0004*/ 	.word	index@(_Z10dtw_kernelPdiS_iS_)
        /*0008*/ 	.word	0x00000018


	//----- nvinfo : EIATTR_FRAME_SIZE
	.align		4
.L_2:
        /*000c*/ 	.byte	0x04, 0x11
        /*000e*/ 	.short	(.L_4 - .L_3)
	.align		4
.L_3:
        /*0010*/ 	.word	index@(_Z10dtw_kernelPdiS_iS_)
        /*0014*/ 	.word	0x00000010


	//----- nvinfo : EIATTR_MIN_STACK_SIZE
	.align		4
.L_4:
        /*0018*/ 	.byte	0x04, 0x12
        /*001a*/ 	.short	(.L_6 - .L_5)
	.align		4
.L_5:
        /*001c*/ 	.word	index@(_Z10dtw_kernelPdiS_iS_)
        /*0020*/ 	.word	0x00000010
.L_6:


//--------------------- .nv.compat                --------------------------
	.section	.nv.compat,"",@"SHT_CUDA_COMPAT_INFO"
	.align	4
        /*0000*/ 	.byte	0x02, 0x09, 0x00, 0x00, 0x02, 0x02, 0x01, 0x00, 0x02, 0x05, 0x05, 0x00, 0x03, 0x07, 0x01, 0x01
        /*0010*/ 	.byte	0x02, 0x03, 0x00, 0x00, 0x02, 0x06, 0x01, 0x00, 0x04, 0x0b, 0x08, 0x00, 0x09, 0x00, 0x00, 0x00
        /*0020*/ 	.byte	0x00, 0x00, 0x00, 0x00


//--------------------- .nv.info._Z10dtw_kernelPdiS_iS_ --------------------------
	.section	.nv.info._Z10dtw_kernelPdiS_iS_,"",@"SHT_CUDA_INFO"
	.sectionflags	@""
	.align	4


	//----- nvinfo : EIATTR_CUDA_API_VERSION
	.align		4
        /*0000*/ 	.byte	0x04, 0x37
        /*0002*/ 	.short	(.L_8 - .L_7)
.L_7:
        /*0004*/ 	.word	0x00000082


	//----- nvinfo : EIATTR_KPARAM_INFO
	.align		4
.L_8:
        /*0008*/ 	.byte	0x04, 0x17
        /*000a*/ 	.short	(.L_10 - .L_9)
.L_9:
        /*000c*/ 	.word	0x00000000
        /*0010*/ 	.short	0x0004
        /*0012*/ 	.short	0x0020
        /*0014*/ 	.byte	0x00, 0xf5, 0x21, 0x00


	//----- nvinfo : EIATTR_KPARAM_INFO
	.align		4
.L_10:
        /*0018*/ 	.byte	0x04, 0x17
        /*001a*/ 	.short	(.L_12 - .L_11)
.L_11:
        /*001c*/ 	.word	0x00000000
        /*0020*/ 	.short	0x0003
        /*0022*/ 	.short	0x0018
        /*0024*/ 	.byte	0x00, 0xf0, 0x11, 0x00


	//----- nvinfo : EIATTR_KPARAM_INFO
	.align		4
.L_12:
        /*0028*/ 	.byte	0x04, 0x17
        /*002a*/ 	.short	(.L_14 - .L_13)
.L_13:
        /*002c*/ 	.word	0x00000000
        /*0030*/ 	.short	0x0002
        /*0032*/ 	.short	0x0010
        /*0034*/ 	.byte	0x00, 0xf5, 0x21, 0x00


	//----- nvinfo : EIATTR_KPARAM_INFO
	.align		4
.L_14:
        /*0038*/ 	.byte	0x04, 0x17
        /*003a*/ 	.short	(.L_16 - .L_15)
.L_15:
        /*003c*/ 	.word	0x00000000
        /*0040*/ 	.short	0x0001
        /*0042*/ 	.short	0x0008
        /*0044*/ 	.byte	0x00, 0xf0, 0x11, 0x00


	//----- nvinfo : EIATTR_KPARAM_INFO
	.align		4
.L_16:
        /*0048*/ 	.byte	0x04, 0x17
        /*004a*/ 	.short	(.L_18 - .L_17)
.L_17:
        /*004c*/ 	.word	0x00000000
        /*0050*/ 	.short	0x0000
        /*0052*/ 	.short	0x0000
        /*0054*/ 	.byte	0x00, 0xf5, 0x21, 0x00


	//----- nvinfo : EIATTR_SPARSE_MMA_MASK
	.align		4
.L_18:
        /*0058*/ 	.byte	0x03, 0x50
        /*005a*/ 	.short	0x0000


	//----- nvinfo : EIATTR_MAXREG_COUNT
	.align		4
        /*005c*/ 	.byte	0x03, 0x1b
        /*005e*/ 	.short	0x00ff


	//----- nvinfo : EIATTR_NUM_BARRIERS
	.align		4
        /*0060*/ 	.byte	0x02, 0x4c
        /*0062*/ 	.byte	0x01
	.zero		1


	//----- nvinfo : EIATTR_EXTERNS
	.align		4
        /*0064*/ 	.byte	0x04, 0x0f
        /*0066*/ 	.short	(.L_20 - .L_19)


	//   ....[0]....
	.align		4
.L_19:
        /*0068*/ 	.word	index@(vprintf)


	//----- nvinfo : EIATTR_MERCURY_ISA_VERSION
	.align		4
.L_20:
        /*006c*/ 	.byte	0x03, 0x5f
        /*006e*/ 	.short	0x0101


	//----- nvinfo : EIATTR_VRC_CTA_INIT_COUNT
	.align		4
        /*0070*/ 	.byte	0x02, 0x4a
	.zero		1
	.zero		1


	//----- nvinfo : EIATTR_SYSCALL_OFFSETS
	.align		4
        /*0074*/ 	.byte	0x04, 0x46
        /*0076*/ 	.short	(.L_22 - .L_21)


	//   ....[0]....
.L_21:
        /*0078*/ 	.word	0x00000190


	//----- nvinfo : EIATTR_EXIT_INSTR_OFFSETS
	.align		4
.L_22:
        /*007c*/ 	.byte	0x04, 0x1c
        /*007e*/ 	.short	(.L_24 - .L_23)


	//   ....[0]....
.L_23:
        /*0080*/ 	.word	0x000001c0


	//----- nvinfo : EIATTR_CRS_STACK_SIZE
	.align		4
.L_24:
        /*0084*/ 	.byte	0x04, 0x1e
        /*0086*/ 	.short	(.L_26 - .L_25)
.L_25:
        /*0088*/ 	.word	0x00000000


	//----- nvinfo : EIATTR_CBANK_PARAM_SIZE
	.align		4
.L_26:
        /*008c*/ 	.byte	0x03, 0x19
        /*008e*/ 	.short	0x0028


	//----- nvinfo : EIATTR_PARAM_CBANK
	.align		4
        /*0090*/ 	.byte	0x04, 0x0a
        /*0092*/ 	.short	(.L_28 - .L_27)
	.align		4
.L_27:
        /*0094*/ 	.word	index@(.nv.constant0._Z10dtw_kernelPdiS_iS_)
        /*0098*/ 	.short	0x0380
        /*009a*/ 	.short	0x0028


	//----- nvinfo : EIATTR_SW_WAR
	.align		4
.L_28:
        /*009c*/ 	.byte	0x04, 0x36
        /*009e*/ 	.short	(.L_30 - .L_29)
.L_29:
        /*00a0*/ 	.word	0x00000008
.L_30:


//--------------------- .nv.callgraph             --------------------------
	.section	.nv.callgraph,"",@"SHT_CUDA_CALLGRAPH"
	.align	4
	.sectionentsize	8
	.align		4
        /*0000*/ 	.word	0x00000000
	.align		4
        /*0004*/ 	.word	0xffffffff
	.align		4
        /*0008*/ 	.word	index@(_Z10dtw_kernelPdiS_iS_)
	.align		4
        /*000c*/ 	.word	index@(vprintf)
	.align		4
        /*0010*/ 	.word	0x00000000
	.align		4
        /*0014*/ 	.word	0xfffffffe
	.align		4
        /*0018*/ 	.word	0x00000000
	.align		4
        /*001c*/ 	.word	0xfffffffd
	.align		4
        /*0020*/ 	.word	0x00000000
	.align		4
        /*0024*/ 	.word	0xfffffffc


//--------------------- .nv.constant4             --------------------------
	.section	.nv.constant4,"a",@progbits
	.align	8
	.align		8
.nv.constant4:
        /*0000*/ 	.dword	vprintf
	.align		8
        /*0008*/ 	.dword	$str


//--------------------- .text._Z10dtw_kernelPdiS_iS_ --------------------------
	.section	.text._Z10dtw_kernelPdiS_iS_,"ax",@progbits
	.align	128
        .global         _Z10dtw_kernelPdiS_iS_
        .type           _Z10dtw_kernelPdiS_iS_,@function
        .size           _Z10dtw_kernelPdiS_iS_,(.L_x_2 - _Z10dtw_kernelPdiS_iS_)
        .other          _Z10dtw_kernelPdiS_iS_,@"STO_CUDA_ENTRY STV_DEFAULT"
_Z10dtw_kernelPdiS_iS_:
.text._Z10dtw_kernelPdiS_iS_:
[----:B------:R-:W0:Y:S01]  /*0000*/  LDC R1, c[0x0][0x37c] ;  /* 0x0000df00ff017b82 */ /* 0x000e220000000800 */
[----:B------:R-:W1:Y:S01]  /*0010*/  S2R R3, SR_TID.X ;  /* 0x0000000000037919 */ /* 0x000e620000002100 */
[----:B------:R-:W2:Y:S06]  /*0020*/  LDCU UR5, c[0x0][0x2fc] ;  /* 0x00005f80ff0577ac */ /* 0x000eac0008000800 */
[----:B------:R-:W1:Y:S01]  /*0030*/  S2UR UR6, SR_CTAID.X ;  /* 0x00000000000679c3 */ /* 0x000e620000002500 */
[----:B0-----:R-:W-:Y:S01]  /*0040*/  VIADD R1, R1, 0xfffffff0 ;  /* 0xfffffff001017836 */ /* 0x001fe20000000000 */
[----:B------:R-:W0:Y:S01]  /*0050*/  LDCU UR7, c[0x0][0x388] ;  /* 0x00007100ff0777ac */ /* 0x000e220008000800 */
[----:B------:R-:W3:Y:S05]  /*0060*/  LDCU UR4, c[0x0][0x2f8] ;  /* 0x00005f00ff0477ac */ /* 0x000eea0008000800 */
[----:B------:R-:W1:Y:S01]  /*0070*/  LDC R0, c[0x0][0x360] ;  /* 0x0000d800ff007b82 */ /* 0x000e620000000800 */
[----:B---3--:R-:W-:-:S05]  /*0080*/  IADD3 R6, P1, PT, R1, UR4, RZ ;  /* 0x0000000401067c10 */ /* 0x008fca000ff3e0ff */
[----:B--2---:R-:W-:Y:S02]  /*0090*/  IMAD.X R7, RZ, RZ, UR5, P1 ;  /* 0x00000005ff077e24 */ /* 0x004fe400088e06ff */
[----:B-1----:R-:W-:-:S05]  /*00a0*/  IMAD R0, R0, UR6, R3 ;  /* 0x0000000600007c24 */ /* 0x002fca000f8e0203 */
[----:B0-----:R-:W-:-:S13]  /*00b0*/  ISETP.GE.AND P0, PT, R0, UR7, PT ;  /* 0x0000000700007c0c */ /* 0x001fda000bf06270 */
[----:B------:R-:W-:Y:S05]  /*00c0*/  @P0 BRA `(.L_x_0) ;  /* 0x0000000000340947 */ /* 0x000fea0003800000 */
[----:B------:R-:W0:Y:S01]  /*00d0*/  LDC.64 R2, c[0x0][0x380] ;  /* 0x0000e000ff027b82 */ /* 0x000e220000000a00 */
[----:B------:R-:W1:Y:S01]  /*00e0*/  LDCU.64 UR4, c[0x0][0x358] ;  /* 0x00006b00ff0477ac */ /* 0x000e620008000a00 */
[----:B0-----:R-:W-:-:S06]  /*00f0*/  IMAD.WIDE R2, R0, 0x8, R2 ;  /* 0x0000000800027825 */ /* 0x001fcc00078e0202 */
[----:B-1----:R-:W2:Y:S01]  /*0100*/  LDG.E.64 R2, desc[UR4][R2.64] ;  /* 0x0000000402027981 */ /* 0x002ea2000c1e1b00 */
[----:B------:R-:W-:Y:S01]  /*0110*/  MOV R8, 0x0 ;  /* 0x0000000000087802 */ /* 0x000fe20000000f00 */
[----:B------:R-:W0:Y:S02]  /*0120*/  LDCU.64 UR4, c[0x4][0x8] ;  /* 0x01000100ff0477ac */ /* 0x000e240008000a00 */
[----:B------:R1:W-:Y:S03]  /*0130*/  STL [R1], R0 ;  /* 0x0000000001007387 */ /* 0x0003e60000100800 */
[----:B------:R-:W3:Y:S01]  /*0140*/  LDC.64 R8, c[0x4][R8] ;  /* 0x0100000008087b82 */ /* 0x000ee20000000a00 */
[----:B0-----:R-:W-:Y:S01]  /*0150*/  MOV R4, UR4 ;  /* 0x0000000400047c02 */ /* 0x001fe20008000f00 */
[----:B------:R-:W-:Y:S01]  /*0160*/  IMAD.U32 R5, RZ, RZ, UR5 ;  /* 0x00000005ff057e24 */ /* 0x000fe2000f8e00ff */
[----:B--23--:R1:W-:Y:S06]  /*0170*/  STL.64 [R1+0x8], R2 ;  /* 0x0000080201007387 */ /* 0x00c3ec0000100a00 */
[----:B------:R-:W-:-:S07]  /*0180*/  LEPC R20, `(.L_x_0) ;  /* 0x000000001014794e */ /* 0x000fce0000000000 */
[----:B-1----:R-:W-:Y:S05]  /*0190*/  CALL.ABS.NOINC R8 ;  /* 0x0000000008007343 */ /* 0x002fea0003c00000 */
.L_x_0:
[----:B------:R-:W-:Y:S05]  /*01a0*/  WARPSYNC.ALL ;  /* 0x0000000000007948 */ /* 0x000fea0003800000 */
[----:B------:R-:W-:Y:S06]  /*01b0*/  BAR.SYNC.DEFER_BLOCKING 0x0 ;  /* 0x0000000000007b1d */ /* 0x000fec0000010000 */
[----:B------:R-:W-:Y:S05]  /*01c0*/  EXIT ;  /* 0x000000000000794d */ /* 0x000fea0003800000 */
.L_x_1:
[----:B------:R-:W-:-:S00]  /*01d0*/  BRA `(.L_x_1) ;  /* 0xfffffffc00fc7947 */ /* 0x000fc0000383ffff */
[----:B------:R-:W-:-:S00]  /*01e0*/  NOP ;  /* 0x0000000000007918 */ /* 0x000fc00000000000 */
        /* <DEDUP_REMOVED lines=9> */
.L_x_2:


//--------------------- .nv.global.init           --------------------------
	.section	.nv.global.init,"aw",@progbits
.nv.global.init:
	.type		$str,@object
	.size		$str,(.L_0 - $str)
$str:
        /*0000*/ 	.byte	0x25, 0x64, 0x20, 0x74, 0x68, 0x72, 0x65, 0x61, 0x64, 0x20, 0x63, 0x6f, 0x70, 0x79, 0x69, 0x6e
        /*0010*/ 	.byte	0x67, 0x20, 0x25, 0x66, 0x20, 0x76, 0x61, 0x6c, 0x75, 0x65, 0x0a, 0x00
.L_0:


//--------------------- .nv.shared.reserved.0     --------------------------
	.section	.nv.shared.reserved.0,"aw",@nobits
	.weak		__nv_reservedSMEM_offset_0_alias
	.size		__nv_reservedSMEM_offset_0_alias, 0, 64
	.other		__nv_reservedSMEM_offset_0_alias,@"STO_CUDA_RESERVED_SHARED STV_DEFAULT"
__nv_reservedSMEM_offset_0_alias:
	.zero		0
	.zero		64


//--------------------- .nv.constant0._Z10dtw_kernelPdiS_iS_ --------------------------
	.section	.nv.constant0._Z10dtw_kernelPdiS_iS_,"a",@progbits
	.sectionflags	@""
	.align	4
.nv.constant0._Z10dtw_kernelPdiS_iS_:
	.zero		936


//--------------------- SYMBOLS --------------------------

	.type		.nv.reservedSmem.offset0,@object
	.size		.nv.reservedSmem.offset0,0x4
	.type		vprintf,@function
